//
// Generated by NVIDIA NVVM Compiler
//
// Compiler Build ID: CL-36424714
// Cuda compilation tools, release 13.0, V13.0.88
// Based on NVVM 20.0.0
//

.version 9.0
.target sm_100
.address_size 64

	// .globl	_Z14odd_even_mergePii

.visible .entry _Z14odd_even_mergePii(
	.param .u64 .ptr .align 1 _Z14odd_even_mergePii_param_0,
	.param .u32 _Z14odd_even_mergePii_param_1
)
{
	.reg .pred 	%p<7>;
	.reg .b32 	%r<13>;
	.reg .b64 	%rd<7>;

	ld.param.u64 	%rd4, [_Z14odd_even_mergePii_param_0];
	ld.param.u32 	%r7, [_Z14odd_even_mergePii_param_1];
	cvta.to.global.u64 	%rd1, %rd4;
	mov.u32 	%r8, %tid.x;
	mov.u32 	%r9, %ntid.x;
	mov.u32 	%r10, %ctaid.x;
	mad.lo.s32 	%r1, %r9, %r10, %r8;
	setp.gt.s32 	%p1, %r1, 1048574;
	and.b32  	%r2, %r7, 1;
	setp.eq.b32 	%p2, %r2, 1;
	and.pred  	%p3, %p1, %p2;
	@%p3 bra 	$L__BB0_6;
	setp.ne.s32 	%p4, %r2, 0;
	@%p4 bra 	$L__BB0_4;
	shl.b32 	%r12, %r1, 1;
	mul.wide.s32 	%rd6, %r12, 4;
	add.s64 	%rd2, %rd1, %rd6;
	ld.global.u32 	%r3, [%rd2];
	ld.global.u32 	%r4, [%rd2+4];
	setp.le.s32 	%p6, %r3, %r4;
	@%p6 bra 	$L__BB0_6;
	st.global.u32 	[%rd2+4], %r3;
	st.global.u32 	[%rd2], %r4;
	bra.uni 	$L__BB0_6;
$L__BB0_4:
	shl.b32 	%r11, %r1, 1;
	mul.wide.s32 	%rd5, %r11, 4;
	add.s64 	%rd3, %rd1, %rd5;
	ld.global.u32 	%r5, [%rd3+4];
	ld.global.u32 	%r6, [%rd3+8];
	setp.le.s32 	%p5, %r5, %r6;
	@%p5 bra 	$L__BB0_6;
	st.global.u32 	[%rd3+8], %r5;
	st.global.u32 	[%rd3+4], %r6;
$L__BB0_6:
	ret;

}


// ===== COMPILED SASS (sm_100) =====

	.target	sm_100

	.elftype	@"ET_EXEC"


//--------------------- .note.nv.tkinfo           --------------------------
	.section	.note.nv.tkinfo,"",@"SHT_NOTE"
	.sectionflags	@"SHF_NOTE_NV_TKINFO"
	.tkinfo
        /*0018*/ 	.word	0x00000002
        /*0030*/ 	.string	""
        /*0030*/ 	.string	"ptxas"
        /*0030*/ 	.string	"Cuda compilation tools, release 13.0, V13.0.88"
        /*0030*/ 	.string	"Build cuda_13.0.r13.0/compiler.36424714_0"
        /*0030*/ 	.string	"-arch sm_100 -m 64 "



//--------------------- .note.nv.cuinfo           --------------------------
	.section	.note.nv.cuinfo,"",@"SHT_NOTE"
	.sectionflags	@"SHF_NOTE_NV_CUINFO"
        /*0018*/ 	.short	0x0002
        /*001a*/ 	.short	0x0064
        /*001c*/ 	.short	0x0082
	.zero		2


//--------------------- .nv.info                  --------------------------
	.section	.nv.info,"",@"SHT_CUDA_INFO"
	.align	4


	//----- nvinfo : EIATTR_REGCOUNT
	.align		4
        /*0000*/ 	.byte	0x04, 0x2f
        /*0002*/ 	.short	(.L_1 - .L_0)
	.align		4
.L_0:
        /*0004*/ 	.word	index@(_Z14odd_even_mergePii)
        /*0008*/ 	.word	0x00000008


	//----- nvinfo : EIATTR_FRAME_SIZE
	.align		4
.L_1:
        /*000c*/ 	.byte	0x04, 0x11
        /*000e*/ 	.short	(.L_3 - .L_2)
	.align		4
.L_2:
        /*0010*/ 	.word	index@(_Z14odd_even_mergePii)
        /*0014*/ 	.word	0x00000000


	//----- nvinfo : EIATTR_MIN_STACK_SIZE
	.align		4
.L_3:
        /*0018*/ 	.byte	0x04, 0x12
        /*001a*/ 	.short	(.L_5 - .L_4)
	.align		4
.L_4:
        /*001c*/ 	.word	index@(_Z14odd_even_mergePii)
        /*0020*/ 	.word	0x00000000
.L_5:


//--------------------- .nv.compat                --------------------------
	.section	.nv.compat,"",@"SHT_CUDA_COMPAT_INFO"
	.align	4
        /*0000*/ 	.byte	0x02, 0x09, 0x00, 0x00, 0x02, 0x02, 0x01, 0x00, 0x02, 0x05, 0x05, 0x00, 0x03, 0x07, 0x01, 0x01
        /*0010*/ 	.byte	0x02, 0x03, 0x00, 0x00, 0x02, 0x06, 0x01, 0x00, 0x04, 0x0b, 0x08, 0x00, 0x09, 0x00, 0x00, 0x00
        /*0020*/ 	.byte	0x00, 0x00, 0x00, 0x00


//--------------------- .nv.info._Z14odd_even_mergePii --------------------------
	.section	.nv.info._Z14odd_even_mergePii,"",@"SHT_CUDA_INFO"
	.sectionflags	@""
	.align	4


	//----- nvinfo : EIATTR_CUDA_API_VERSION
	.align		4
        /*0000*/ 	.byte	0x04, 0x37
        /*0002*/ 	.short	(.L_7 - .L_6)
.L_6:
        /*0004*/ 	.word	0x00000082


	//----- nvinfo : EIATTR_KPARAM_INFO
	.align		4
.L_7:
        /*0008*/ 	.byte	0x04, 0x17
        /*000a*/ 	.short	(.L_9 - .L_8)
.L_8:
        /*000c*/ 	.word	0x00000000
        /*0010*/ 	.short	0x0001
        /*0012*/ 	.short	0x0008
        /*0014*/ 	.byte	0x00, 0xf0, 0x11, 0x00


	//----- nvinfo : EIATTR_KPARAM_INFO
	.align		4
.L_9:
        /*0018*/ 	.byte	0x04, 0x17
        /*001a*/ 	.short	(.L_11 - .L_10)
.L_10:
        /*001c*/ 	.word	0x00000000
        /*0020*/ 	.short	0x0000
        /*0022*/ 	.short	0x0000
        /*0024*/ 	.byte	0x00, 0xf5, 0x21, 0x00


	//----- nvinfo : EIATTR_SPARSE_MMA_MASK
	.align		4
.L_11:
        /*0028*/ 	.byte	0x03, 0x50
        /*002a*/ 	.short	0x0000


	//----- nvinfo : EIATTR_MAXREG_COUNT
	.align		4
        /*002c*/ 	.byte	0x03, 0x1b
        /*002e*/ 	.short	0x00ff


	//----- nvinfo : EIATTR_MERCURY_ISA_VERSION
	.align		4
        /*0030*/ 	.byte	0x03, 0x5f
        /*0032*/ 	.short	0x0101


	//----- nvinfo : EIATTR_VRC_CTA_INIT_COUNT
	.align		4
        /*0034*/ 	.byte	0x02, 0x4a
	.zero		1
	.zero		1


	//----- nvinfo : EIATTR_EXIT_INSTR_OFFSETS
	.align		4
        /*0038*/ 	.byte	0x04, 0x1c
        /*003a*/ 	.short	(.L_13 - .L_12)


	//   ....[0]....
.L_12:
        /*003c*/ 	.word	0x00000090


	//   ....[1]....
        /*0040*/ 	.word	0x00000130


	//   ....[2]....
        /*0044*/ 	.word	0x00000160


	//   ....[3]....
        /*0048*/ 	.word	0x000001d0


	//   ....[4]....
        /*004c*/ 	.word	0x00000200


	//----- nvinfo : EIATTR_CBANK_PARAM_SIZE
	.align		4
.L_13:
        /*0050*/ 	.byte	0x03, 0x19
        /*0052*/ 	.short	0x000c


	//----- nvinfo : EIATTR_PARAM_CBANK
	.align		4
        /*0054*/ 	.byte	0x04, 0x0a
        /*0056*/ 	.short	(.L_15 - .L_14)
	.align		4
.L_14:
        /*0058*/ 	.word	index@(.nv.constant0._Z14odd_even_mergePii)
        /*005c*/ 	.short	0x0380
        /*005e*/ 	.short	0x000c


	//----- nvinfo : EIATTR_SW_WAR
	.align		4
.L_15:
        /*0060*/ 	.byte	0x04, 0x36
        /*0062*/ 	.short	(.L_17 - .L_16)
.L_16:
        /*0064*/ 	.word	0x00000008
.L_17:


//--------------------- .nv.callgraph             --------------------------
	.section	.nv.callgraph,"",@"SHT_CUDA_CALLGRAPH"
	.align	4
	.sectionentsize	8
	.align		4
        /*0000*/ 	.word	0x00000000
	.align		4
        /*0004*/ 	.word	0xffffffff
	.align		4
        /*0008*/ 	.word	0x00000000
	.align		4
        /*000c*/ 	.word	0xfffffffe
	.align		4
        /*0010*/ 	.word	0x00000000
	.align		4
        /*0014*/ 	.word	0xfffffffd
	.align		4
        /*0018*/ 	.word	0x00000000
	.align		4
        /*001c*/ 	.word	0xfffffffc


//--------------------- .text._Z14odd_even_mergePii --------------------------
	.section	.text._Z14odd_even_mergePii,"ax",@progbits
	.align	128
        .global         _Z14odd_even_mergePii
        .type           _Z14odd_even_mergePii,@function
        .size           _Z14odd_even_mergePii,(.L_x_2 - _Z14odd_even_mergePii)
        .other          _Z14odd_even_mergePii,@"STO_CUDA_ENTRY STV_DEFAULT"
_Z14odd_even_mergePii:
.text._Z14odd_even_mergePii:
[----:B------:R-:W-:Y:S01]  /*0000*/  LDC R1, c[0x0][0x37c] ;  /* 0x0000df00ff017b82 */ /* 0x000fe20000000800 */
[----:B------:R-:W0:Y:S07]  /*0010*/  S2R R0, SR_TID.X ;  /* 0x0000000000007919 */ /* 0x000e2e0000002100 */
[----:B------:R-:W1:Y:S01]  /*0020*/  LDC R2, c[0x0][0x388] ;  /* 0x0000e200ff027b82 */ /* 0x000e620000000800 */
[----:B------:R-:W0:Y:S01]  /*0030*/  LDCU UR4, c[0x0][0x360] ;  /* 0x00006c00ff0477ac */ /* 0x000e220008000800 */
[----:B------:R-:W0:Y:S01]  /*0040*/  S2R R3, SR_CTAID.X ;  /* 0x0000000000037919 */ /* 0x000e220000002500 */
[----:B-1----:R-:W-:-:S04]  /*0050*/  LOP3.LUT R2, R2, 0x1, RZ, 0xc0, !PT ;  /* 0x0000000102027812 */ /* 0x002fc800078ec0ff */
[----:B------:R-:W-:Y:S01]  /*0060*/  ISETP.NE.U32.AND P0, PT, R2, 0x1, PT ;  /* 0x000000010200780c */ /* 0x000fe20003f05070 */
[----:B0-----:R-:W-:-:S05]  /*0070*/  IMAD R0, R3, UR4, R0 ;  /* 0x0000000403007c24 */ /* 0x001fca000f8e0200 */
[----:B------:R-:W-:-:S13]  /*0080*/  ISETP.GT.AND P1, PT, R0, 0xffffe, PT ;  /* 0x000ffffe0000780c */ /* 0x000fda0003f24270 */
[----:B------:R-:W-:Y:S05]  /*0090*/  @!P0 EXIT P1 ;  /* 0x000000000000894d */ /* 0x000fea0000800000 */
[----:B------:R-:W-:Y:S01]  /*00a0*/  ISETP.NE.AND P0, PT, R2, RZ, PT ;  /* 0x000000ff0200720c */ /* 0x000fe20003f05270 */
[----:B------:R-:W0:-:S12]  /*00b0*/  LDCU.64 UR4, c[0x0][0x358] ;  /* 0x00006b00ff0477ac */ /* 0x000e180008000a00 */
[----:B------:R-:W-:Y:S05]  /*00c0*/  @P0 BRA `(.L_x_0) ;  /* 0x0000000000280947 */ /* 0x000fea0003800000 */
[----:B------:R-:W1:Y:S01]  /*00d0*/  LDC.64 R2, c[0x0][0x380] ;  /* 0x0000e000ff027b82 */ /* 0x000e620000000a00 */
[----:B------:R-:W-:-:S04]  /*00e0*/  IMAD.SHL.U32 R5, R0, 0x2, RZ ;  /* 0x0000000200057824 */ /* 0x000fc800078e00ff */
[----:B-1----:R-:W-:-:S05]  /*00f0*/  IMAD.WIDE R2, R5, 0x4, R2 ;  /* 0x0000000405027825 */ /* 0x002fca00078e0202 */
[----:B0-----:R-:W2:Y:S04]  /*0100*/  LDG.E R5, desc[UR4][R2.64] ;  /* 0x0000000402057981 */ /* 0x001ea8000c1e1900 */
[----:B------:R-:W2:Y:S02]  /*0110*/  LDG.E R0, desc[UR4][R2.64+0x4] ;  /* 0x0000040402007981 */ /* 0x000ea4000c1e1900 */
[----:B--2---:R-:W-:-:S13]  /*0120*/  ISETP.GT.AND P0, PT, R5, R0, PT ;  /* 0x000000000500720c */ /* 0x004fda0003f04270 */
[----:B------:R-:W-:Y:S05]  /*0130*/  @!P0 EXIT ;  /* 0x000000000000894d */ /* 0x000fea0003800000 */
[----:B------:R-:W-:Y:S04]  /*0140*/  STG.E desc[UR4][R2.64+0x4], R5 ;  /* 0x0000040502007986 */ /* 0x000fe8000c101904 */
[----:B------:R-:W-:Y:S01]  /*0150*/  STG.E desc[UR4][R2.64], R0 ;  /* 0x0000000002007986 */ /* 0x000fe2000c101904 */
[----:B------:R-:W-:Y:S05]  /*0160*/  EXIT ;  /* 0x000000000000794d */ /* 0x000fea0003800000 */
.L_x_0:
        /* <DEDUP_REMOVED lines=10> */
.L_x_1:
[----:B------:R-:W-:-:S00]  /*0210*/  BRA `(.L_x_1) ;  /* 0xfffffffc00fc7947 */ /* 0x000fc0000383ffff */
[----:B------:R-:W-:-:S00]  /*0220*/  NOP ;  /* 0x0000000000007918 */ /* 0x000fc00000000000 */
        /* <DEDUP_REMOVED lines=13> */
.L_x_2:


//--------------------- .nv.shared.reserved.0     --------------------------
	.section	.nv.shared.reserved.0,"aw",@nobits
	.weak		__nv_reservedSMEM_offset_0_alias
	.size		__nv_reservedSMEM_offset_0_alias, 0, 64
	.other		__nv_reservedSMEM_offset_0_alias,@"STO_CUDA_RESERVED_SHARED STV_DEFAULT"
__nv_reservedSMEM_offset_0_alias:
	.zero		0
	.zero		64


//--------------------- .nv.constant0._Z14odd_even_mergePii --------------------------
	.section	.nv.constant0._Z14odd_even_mergePii,"a",@progbits
	.sectionflags	@""
	.align	4
.nv.constant0._Z14odd_even_mergePii:
	.zero		908


//--------------------- SYMBOLS --------------------------

	.type		.nv.reservedSmem.offset0,@object
	.size		.nv.reservedSmem.offset0,0x4
